	.headerflags	@"EF_CUDA_TEXMODE_UNIFIED EF_CUDA_64BIT_ADDRESS EF_CUDA_ACCELERATORS EF_CUDA_SM90 EF_CUDA_VIRTUAL_SM(EF_CUDA_SM90)"
	.elftype	@"ET_EXEC"


//--------------------- .nv.info                  --------------------------
	.section	.nv.info,"",@"SHT_CUDA_INFO"
	.align	4


	//----- nvinfo : EIATTR_REGCOUNT
	.align		4
        /*0000*/ 	.byte	0x04, 0x2f
        /*0002*/ 	.short	(.L_1 - .L_0)
	.align		4
.L_0:
        /*0004*/ 	.word	index@(triton_poi_fused_clone_30)
        /*0008*/ 	.word	0x0000000e


	//----- nvinfo : EIATTR_MIN_STACK_SIZE
	.align		4
.L_1:
        /*000c*/ 	.byte	0x04, 0x12
        /*000e*/ 	.short	(.L_3 - .L_2)
	.align		4
.L_2:
        /*0010*/ 	.word	index@(triton_poi_fused_clone_30)
        /*0014*/ 	.word	0x00000000


	//----- nvinfo : EIATTR_FRAME_SIZE
	.align		4
.L_3:
        /*0018*/ 	.byte	0x04, 0x11
        /*001a*/ 	.short	(.L_5 - .L_4)
	.align		4
.L_4:
        /*001c*/ 	.word	index@(triton_poi_fused_clone_30)
        /*0020*/ 	.word	0x00000000


	//----- nvinfo : EIATTR_MIN_STACK_SIZE
	.align		4
.L_5:
        /*0024*/ 	.byte	0x04, 0x12
        /*0026*/ 	.short	(.L_7 - .L_6)
	.align		4
.L_6:
        /*0028*/ 	.word	index@(triton_poi_fused_clone_30)
        /*002c*/ 	.word	0x00000000
.L_7:


//--------------------- .nv.info.triton_poi_fused_clone_30 --------------------------
	.section	.nv.info.triton_poi_fused_clone_30,"",@"SHT_CUDA_INFO"
	.sectionflags	@""
	.align	4


	//----- nvinfo : EIATTR_CUDA_API_VERSION
	.align		4
        /*0000*/ 	.byte	0x04, 0x37
        /*0002*/ 	.short	(.L_9 - .L_8)
.L_8:
        /*0004*/ 	.word	0x0000007c


	//----- nvinfo : EIATTR_KPARAM_INFO
	.align		4
.L_9:
        /*0008*/ 	.byte	0x04, 0x17
        /*000a*/ 	.short	(.L_11 - .L_10)
.L_10:
        /*000c*/ 	.word	0x00000000
        /*0010*/ 	.short	0x0003
        /*0012*/ 	.short	0x0018
        /*0014*/ 	.byte	0x00, 0xf0, 0x11, 0x00


	//----- nvinfo : EIATTR_KPARAM_INFO
	.align		4
.L_11:
        /*0018*/ 	.byte	0x04, 0x17
        /*001a*/ 	.short	(.L_13 - .L_12)
.L_12:
        /*001c*/ 	.word	0x00000000
        /*0020*/ 	.short	0x0002
        /*0022*/ 	.short	0x0010
        /*0024*/ 	.byte	0x00, 0xf4, 0x21, 0x00


	//----- nvinfo : EIATTR_KPARAM_INFO
	.align		4
.L_13:
        /*0028*/ 	.byte	0x04, 0x17
        /*002a*/ 	.short	(.L_15 - .L_14)
.L_14:
        /*002c*/ 	.word	0x00000000
        /*0030*/ 	.short	0x0001
        /*0032*/ 	.short	0x0008
        /*0034*/ 	.byte	0x00, 0xf4, 0x21, 0x00


	//----- nvinfo : EIATTR_KPARAM_INFO
	.align		4
.L_15:
        /*0038*/ 	.byte	0x04, 0x17
        /*003a*/ 	.short	(.L_17 - .L_16)
.L_16:
        /*003c*/ 	.word	0x00000000
        /*0040*/ 	.short	0x0000
        /*0042*/ 	.short	0x0000
        /*0044*/ 	.byte	0x00, 0xf4, 0x21, 0x00


	//----- nvinfo : EIATTR_SPARSE_MMA_MASK
	.align		4
.L_17:
        /*0048*/ 	.byte	0x03, 0x50
        /*004a*/ 	.short	0x0000


	//----- nvinfo : EIATTR_MAXREG_COUNT
	.align		4
        /*004c*/ 	.byte	0x03, 0x1b
        /*004e*/ 	.short	0x00ff


	//----- nvinfo : EIATTR_EXIT_INSTR_OFFSETS
	.align		4
        /*0050*/ 	.byte	0x04, 0x1c
        /*0052*/ 	.short	(.L_19 - .L_18)


	//   ....[0]....
.L_18:
        /*0054*/ 	.word	0x00000180


	//   ....[1]....
        /*0058*/ 	.word	0x000001a0


	//----- nvinfo : EIATTR_REQNTID
	.align		4
.L_19:
        /*005c*/ 	.byte	0x04, 0x10
        /*005e*/ 	.short	(.L_21 - .L_20)
.L_20:
        /*0060*/ 	.word	0x00000080
        /*0064*/ 	.word	0x00000001
        /*0068*/ 	.word	0x00000001


	//----- nvinfo : EIATTR_CBANK_PARAM_SIZE
	.align		4
.L_21:
        /*006c*/ 	.byte	0x03, 0x19
        /*006e*/ 	.short	0x001c


	//----- nvinfo : EIATTR_PARAM_CBANK
	.align		4
        /*0070*/ 	.byte	0x04, 0x0a
        /*0072*/ 	.short	(.L_23 - .L_22)
	.align		4
.L_22:
        /*0074*/ 	.word	index@(.nv.constant0.triton_poi_fused_clone_30)
        /*0078*/ 	.short	0x0210
        /*007a*/ 	.short	0x001c


	//----- nvinfo : EIATTR_SW_WAR
	.align		4
.L_23:
        /*007c*/ 	.byte	0x04, 0x36
        /*007e*/ 	.short	(.L_25 - .L_24)
.L_24:
        /*0080*/ 	.word	0x00000008
.L_25:


//--------------------- .nv.callgraph             --------------------------
	.section	.nv.callgraph,"",@"SHT_CUDA_CALLGRAPH"
	.align	4
	.sectionentsize	8
	.align		4
        /*0000*/ 	.word	0x00000000
	.align		4
        /*0004*/ 	.word	0xffffffff
	.align		4
        /*0008*/ 	.word	0x00000000
	.align		4
        /*000c*/ 	.word	0xfffffffe
	.align		4
        /*0010*/ 	.word	0x00000000
	.align		4
        /*0014*/ 	.word	0xfffffffd
	.align		4
        /*0018*/ 	.word	0x00000000
	.align		4
        /*001c*/ 	.word	0xfffffffc


//--------------------- .text.triton_poi_fused_clone_30 --------------------------
	.section	.text.triton_poi_fused_clone_30,"ax",@progbits
	.align	128
        .global         triton_poi_fused_clone_30
        .type           triton_poi_fused_clone_30,@function
        .size           triton_poi_fused_clone_30,(.L_x_1 - triton_poi_fused_clone_30)
        .other          triton_poi_fused_clone_30,@"STO_CUDA_ENTRY STV_DEFAULT"
triton_poi_fused_clone_30:
.text.triton_poi_fused_clone_30:
[----:B------:R-:W0:Y:S02]  /*0000*/  LDC R1, c[0x0][0x28] ;  /* 0x00000a00ff017b82 */ /* 0x000e240000000800 */
[----:B------:R-:W1:Y:S01]  /*0010*/  S2R R0, SR_TID.X ;  /* 0x0000000000007919 */ /* 0x000e620000002100 */
[----:B------:R-:W2:Y:S01]  /*0020*/  LDC.64 R2, c[0x0][0x210] ;  /* 0x00008400ff027b82 */ /* 0x000ea20000000a00 */
[----:B------:R-:W-:Y:S01]  /*0030*/  ULDC.64 UR4, c[0x0][0x208] ;  /* 0x0000820000047ab9 */ /* 0x000fe20000000a00 */
[----:B------:R-:W3:Y:S06]  /*0040*/  S2R R9, SR_CTAID.X ;  /* 0x0000000000097919 */ /* 0x000eec0000002500 */
[----:B------:R-:W4:Y:S01]  /*0050*/  LDC.64 R4, c[0x0][0x218] ;  /* 0x00008600ff047b82 */ /* 0x000f220000000a00 */
[----:B-1----:R-:W-:-:S05]  /*0060*/  LOP3.LUT R0, R0, 0x7f, RZ, 0xc0, !PT ;  /* 0x0000007f00007812 */ /* 0x002fca00078ec0ff */
[----:B---3--:R-:W-:-:S05]  /*0070*/  IMAD R9, R9, 0x80, R0 ;  /* 0x0000008009097824 */ /* 0x008fca00078e0200 */
[----:B------:R-:W-:Y:S02]  /*0080*/  SHF.R.S32.HI R0, RZ, 0x1f, R9 ;  /* 0x0000001fff007819 */ /* 0x000fe40000011409 */
[----:B------:R-:W-:Y:S02]  /*0090*/  ISETP.GE.AND P0, PT, R9, 0x800, PT ;  /* 0x000008000900780c */ /* 0x000fe40003f06270 */
[----:B------:R-:W-:-:S04]  /*00a0*/  LEA.HI R0, R0, R9, RZ, 0x9 ;  /* 0x0000000900007211 */ /* 0x000fc800078f48ff */
[----:B------:R-:W-:Y:S02]  /*00b0*/  LOP3.LUT R6, R0, 0xfffffe00, RZ, 0xc0, !PT ;  /* 0xfffffe0000067812 */ /* 0x000fe400078ec0ff */
[----:B------:R-:W-:Y:S02]  /*00c0*/  SHF.R.S32.HI R0, RZ, 0x9, R0 ;  /* 0x00000009ff007819 */ /* 0x000fe40000011400 */
[----:B------:R-:W-:-:S05]  /*00d0*/  IADD3 R7, R9, 0x2000, -R6 ;  /* 0x0000200009077810 */ /* 0x000fca0007ffe806 */
[----:B------:R-:W-:Y:S02]  /*00e0*/  IMAD R11, R0, 0x4800, R7 ;  /* 0x00004800000b7824 */ /* 0x000fe400078e0207 */
[----:B------:R-:W-:Y:S02]  /*00f0*/  IMAD.MOV.U32 R0, RZ, RZ, RZ ;  /* 0x000000ffff007224 */ /* 0x000fe400078e00ff */
[----:B--2---:R-:W-:Y:S01]  /*0100*/  IMAD.WIDE R2, R11, 0x4, R2 ;  /* 0x000000040b027825 */ /* 0x004fe200078e0202 */
[----:B------:R-:W-:-:S03]  /*0110*/  HFMA2.MMA R11, -RZ, RZ, 0, 0 ;  /* 0x00000000ff0b7435 */ /* 0x000fc600000001ff */
[----:B----4-:R-:W-:Y:S01]  /*0120*/  IMAD.WIDE.U32 R4, R7, 0x4, R4 ;  /* 0x0000000407047825 */ /* 0x010fe200078e0004 */
[----:B------:R-:W2:Y:S01]  /*0130*/  @!P0 LDG.E R0, desc[UR4][R2.64] ;  /* 0x0000000402008981 */ /* 0x000ea2000c1e1900 */
[----:B------:R-:W1:Y:S05]  /*0140*/  LDC.64 R6, c[0x0][0x220] ;  /* 0x00008800ff067b82 */ /* 0x000e6a0000000a00 */
[----:B------:R-:W2:Y:S01]  /*0150*/  @!P0 LDG.E.EL R11, desc[UR4][R4.64] ;  /* 0x00000004040b8981 */ /* 0x000ea2000c2e1900 */
[----:B-1----:R-:W-:-:S04]  /*0160*/  IMAD.WIDE R6, R9, 0x4, R6 ;  /* 0x0000000409067825 */ /* 0x002fc800078e0206 */
[----:B--2---:R-:W-:Y:S01]  /*0170*/  FADD R11, R11, R0 ;  /* 0x000000000b0b7221 */ /* 0x004fe20000000000 */
[----:B------:R-:W-:Y:S06]  /*0180*/  @P0 EXIT ;  /* 0x000000000000094d */ /* 0x000fec0003800000 */
[----:B------:R-:W-:Y:S01]  /*0190*/  STG.E desc[UR4][R6.64], R11 ;  /* 0x0000000b06007986 */ /* 0x000fe2000c101904 */
[----:B------:R-:W-:Y:S05]  /*01a0*/  EXIT ;  /* 0x000000000000794d */ /* 0x000fea0003800000 */
.L_x_0:
[----:B------:R-:W-:-:S00]  /*01b0*/  BRA `(.L_x_0) ;  /* 0xfffffffc00fc7947 */ /* 0x000fc0000383ffff */
[----:B------:R-:W-:-:S00]  /*01c0*/  NOP ;  /* 0x0000000000007918 */ /* 0x000fc00000000000 */
        /* <DEDUP_REMOVED lines=11> */
.L_x_1:


//--------------------- .nv.constant0.triton_poi_fused_clone_30 --------------------------
	.section	.nv.constant0.triton_poi_fused_clone_30,"a",@progbits
	.sectionflags	@""
	.align	4
.nv.constant0.triton_poi_fused_clone_30:
	.zero		556
